	.headerflags	@"EF_CUDA_TEXMODE_UNIFIED EF_CUDA_64BIT_ADDRESS EF_CUDA_ACCELERATORS EF_CUDA_SM90 EF_CUDA_VIRTUAL_SM(EF_CUDA_SM90)"
	.elftype	@"ET_EXEC"


//--------------------- .nv.info                  --------------------------
	.section	.nv.info,"",@"SHT_CUDA_INFO"
	.align	4


	//----- nvinfo : EIATTR_REGCOUNT
	.align		4
        /*0000*/ 	.byte	0x04, 0x2f
        /*0002*/ 	.short	(.L_1 - .L_0)
	.align		4
.L_0:
        /*0004*/ 	.word	index@(triton_poi_fused_mul_0)
        /*0008*/ 	.word	0x00000020


	//----- nvinfo : EIATTR_MIN_STACK_SIZE
	.align		4
.L_1:
        /*000c*/ 	.byte	0x04, 0x12
        /*000e*/ 	.short	(.L_3 - .L_2)
	.align		4
.L_2:
        /*0010*/ 	.word	index@(triton_poi_fused_mul_0)
        /*0014*/ 	.word	0x00000000


	//----- nvinfo : EIATTR_FRAME_SIZE
	.align		4
.L_3:
        /*0018*/ 	.byte	0x04, 0x11
        /*001a*/ 	.short	(.L_5 - .L_4)
	.align		4
.L_4:
        /*001c*/ 	.word	index@(triton_poi_fused_mul_0)
        /*0020*/ 	.word	0x00000000


	//----- nvinfo : EIATTR_MIN_STACK_SIZE
	.align		4
.L_5:
        /*0024*/ 	.byte	0x04, 0x12
        /*0026*/ 	.short	(.L_7 - .L_6)
	.align		4
.L_6:
        /*0028*/ 	.word	index@(triton_poi_fused_mul_0)
        /*002c*/ 	.word	0x00000000
.L_7:


//--------------------- .nv.info.triton_poi_fused_mul_0 --------------------------
	.section	.nv.info.triton_poi_fused_mul_0,"",@"SHT_CUDA_INFO"
	.sectionflags	@""
	.align	4


	//----- nvinfo : EIATTR_CUDA_API_VERSION
	.align		4
        /*0000*/ 	.byte	0x04, 0x37
        /*0002*/ 	.short	(.L_9 - .L_8)
.L_8:
        /*0004*/ 	.word	0x0000007c


	//----- nvinfo : EIATTR_KPARAM_INFO
	.align		4
.L_9:
        /*0008*/ 	.byte	0x04, 0x17
        /*000a*/ 	.short	(.L_11 - .L_10)
.L_10:
        /*000c*/ 	.word	0x00000000
        /*0010*/ 	.short	0x0004
        /*0012*/ 	.short	0x0020
        /*0014*/ 	.byte	0x00, 0xf0, 0x11, 0x00


	//----- nvinfo : EIATTR_KPARAM_INFO
	.align		4
.L_11:
        /*0018*/ 	.byte	0x04, 0x17
        /*001a*/ 	.short	(.L_13 - .L_12)
.L_12:
        /*001c*/ 	.word	0x00000000
        /*0020*/ 	.short	0x0003
        /*0022*/ 	.short	0x0018
        /*0024*/ 	.byte	0x00, 0xf4, 0x21, 0x00


	//----- nvinfo : EIATTR_KPARAM_INFO
	.align		4
.L_13:
        /*0028*/ 	.byte	0x04, 0x17
        /*002a*/ 	.short	(.L_15 - .L_14)
.L_14:
        /*002c*/ 	.word	0x00000000
        /*0030*/ 	.short	0x0002
        /*0032*/ 	.short	0x0010
        /*0034*/ 	.byte	0x00, 0xf4, 0x21, 0x00


	//----- nvinfo : EIATTR_KPARAM_INFO
	.align		4
.L_15:
        /*0038*/ 	.byte	0x04, 0x17
        /*003a*/ 	.short	(.L_17 - .L_16)
.L_16:
        /*003c*/ 	.word	0x00000000
        /*0040*/ 	.short	0x0001
        /*0042*/ 	.short	0x0008
        /*0044*/ 	.byte	0x00, 0xf4, 0x21, 0x00


	//----- nvinfo : EIATTR_KPARAM_INFO
	.align		4
.L_17:
        /*0048*/ 	.byte	0x04, 0x17
        /*004a*/ 	.short	(.L_19 - .L_18)
.L_18:
        /*004c*/ 	.word	0x00000000
        /*0050*/ 	.short	0x0000
        /*0052*/ 	.short	0x0000
        /*0054*/ 	.byte	0x00, 0xf4, 0x21, 0x00


	//----- nvinfo : EIATTR_SPARSE_MMA_MASK
	.align		4
.L_19:
        /*0058*/ 	.byte	0x03, 0x50
        /*005a*/ 	.short	0x0000


	//----- nvinfo : EIATTR_MAXREG_COUNT
	.align		4
        /*005c*/ 	.byte	0x03, 0x1b
        /*005e*/ 	.short	0x00ff


	//----- nvinfo : EIATTR_EXIT_INSTR_OFFSETS
	.align		4
        /*0060*/ 	.byte	0x04, 0x1c
        /*0062*/ 	.short	(.L_21 - .L_20)


	//   ....[0]....
.L_20:
        /*0064*/ 	.word	0x00000320


	//----- nvinfo : EIATTR_REQNTID
	.align		4
.L_21:
        /*0068*/ 	.byte	0x04, 0x10
        /*006a*/ 	.short	(.L_23 - .L_22)
.L_22:
        /*006c*/ 	.word	0x00000080
        /*0070*/ 	.word	0x00000001
        /*0074*/ 	.word	0x00000001


	//----- nvinfo : EIATTR_CBANK_PARAM_SIZE
	.align		4
.L_23:
        /*0078*/ 	.byte	0x03, 0x19
        /*007a*/ 	.short	0x0024


	//----- nvinfo : EIATTR_PARAM_CBANK
	.align		4
        /*007c*/ 	.byte	0x04, 0x0a
        /*007e*/ 	.short	(.L_25 - .L_24)
	.align		4
.L_24:
        /*0080*/ 	.word	index@(.nv.constant0.triton_poi_fused_mul_0)
        /*0084*/ 	.short	0x0210
        /*0086*/ 	.short	0x0024


	//----- nvinfo : EIATTR_SW_WAR
	.align		4
.L_25:
        /*0088*/ 	.byte	0x04, 0x36
        /*008a*/ 	.short	(.L_27 - .L_26)
.L_26:
        /*008c*/ 	.word	0x00000008
.L_27:


//--------------------- .nv.callgraph             --------------------------
	.section	.nv.callgraph,"",@"SHT_CUDA_CALLGRAPH"
	.align	4
	.sectionentsize	8
	.align		4
        /*0000*/ 	.word	0x00000000
	.align		4
        /*0004*/ 	.word	0xffffffff
	.align		4
        /*0008*/ 	.word	0x00000000
	.align		4
        /*000c*/ 	.word	0xfffffffe
	.align		4
        /*0010*/ 	.word	0x00000000
	.align		4
        /*0014*/ 	.word	0xfffffffd
	.align		4
        /*0018*/ 	.word	0x00000000
	.align		4
        /*001c*/ 	.word	0xfffffffc


//--------------------- .text.triton_poi_fused_mul_0 --------------------------
	.section	.text.triton_poi_fused_mul_0,"ax",@progbits
	.align	128
        .global         triton_poi_fused_mul_0
        .type           triton_poi_fused_mul_0,@function
        .size           triton_poi_fused_mul_0,(.L_x_1 - triton_poi_fused_mul_0)
        .other          triton_poi_fused_mul_0,@"STO_CUDA_ENTRY STV_DEFAULT"
triton_poi_fused_mul_0:
.text.triton_poi_fused_mul_0:
[----:B------:R-:W-:Y:S01]  /*0000*/  LDC R1, c[0x0][0x28] ;  /* 0x00000a00ff017b82 */ /* 0x000fe20000000800 */
[----:B------:R-:W1:Y:S07]  /*0010*/  S2R R0, SR_TID.X ;  /* 0x0000000000007919 */ /* 0x000e6e0000002100 */
[----:B------:R-:W2:Y:S01]  /*0020*/  LDC.64 R4, c[0x0][0x218] ;  /* 0x00008600ff047b82 */ /* 0x000ea20000000a00 */
[----:B------:R-:W-:Y:S01]  /*0030*/  ULDC.64 UR4, c[0x0][0x208] ;  /* 0x0000820000047ab9 */ /* 0x000fe20000000a00 */
[----:B------:R-:W3:Y:S06]  /*0040*/  S2R R29, SR_CTAID.X ;  /* 0x00000000001d7919 */ /* 0x000eec0000002500 */
[----:B------:R-:W4:Y:S08]  /*0050*/  LDC.64 R16, c[0x0][0x210] ;  /* 0x00008400ff107b82 */ /* 0x000f300000000a00 */
[----:B------:R-:W5:Y:S01]  /*0060*/  LDC.64 R2, c[0x0][0x220] ;  /* 0x00008800ff027b82 */ /* 0x000f620000000a00 */
[----:B-1----:R-:W-:-:S04]  /*0070*/  SHF.L.U32 R0, R0, 0x2, RZ ;  /* 0x0000000200007819 */ /* 0x002fc800000006ff */
[----:B------:R-:W-:Y:S02]  /*0080*/  LOP3.LUT R0, R0, 0x1fc, RZ, 0xc0, !PT ;  /* 0x000001fc00007812 */ /* 0x000fe400078ec0ff */
[----:B---3--:R-:W-:Y:S02]  /*0090*/  SHF.R.S32.HI R6, RZ, 0x15, R29 ;  /* 0x00000015ff067819 */ /* 0x008fe4000001141d */
[----:B------:R-:W-:Y:S02]  /*00a0*/  LEA R29, R29, R0, 0xa ;  /* 0x000000001d1d7211 */ /* 0x000fe400078e50ff */
[----:B------:R-:W-:-:S03]  /*00b0*/  SGXT R6, R6, 0x1 ;  /* 0x000000010606781a */ /* 0x000fc60000000200 */
[----:B----4-:R-:W-:Y:S01]  /*00c0*/  IMAD.WIDE R16, R29, 0x4, R16 ;  /* 0x000000041d107825 */ /* 0x010fe200078e0210 */
[----:B------:R-:W-:-:S04]  /*00d0*/  LEA.HI R0, R6, R29, RZ, 0x18 ;  /* 0x0000001d06007211 */ /* 0x000fc800078fc0ff */
[----:B------:R-:W-:Y:S01]  /*00e0*/  LOP3.LUT R0, R0, 0xff000000, RZ, 0xc0, !PT ;  /* 0xff00000000007812 */ /* 0x000fe200078ec0ff */
[----:B------:R-:W3:Y:S03]  /*00f0*/  LDG.E.128 R20, desc[UR4][R16.64] ;  /* 0x0000000410147981 */ /* 0x000ee6000c1e1d00 */
[----:B------:R-:W-:Y:S02]  /*0100*/  IADD3 R7, R29, -R0, RZ ;  /* 0x800000001d077210 */ /* 0x000fe40007ffe0ff */
[----:B------:R-:W-:-:S03]  /*0110*/  IADD3 R0, R29, 0x200, RZ ;  /* 0x000002001d007810 */ /* 0x000fc60007ffe0ff */
[----:B--2---:R-:W-:Y:S01]  /*0120*/  IMAD.WIDE R24, R7, 0x4, R4 ;  /* 0x0000000407187825 */ /* 0x004fe200078e0204 */
[----:B------:R-:W-:Y:S01]  /*0130*/  LEA.HI R6, R6, R0, RZ, 0x18 ;  /* 0x0000000006067211 */ /* 0x000fe200078fc0ff */
[----:B------:R-:W2:Y:S03]  /*0140*/  LDG.E.128 R16, desc[UR4][R16.64+0x800] ;  /* 0x0008000410107981 */ /* 0x000ea6000c1e1d00 */
[----:B------:R-:W-:Y:S01]  /*0150*/  LOP3.LUT R9, R6, 0xff000000, RZ, 0xc0, !PT ;  /* 0xff00000006097812 */ /* 0x000fe200078ec0ff */
[----:B------:R-:W3:Y:S03]  /*0160*/  LDG.E.EL.128 R24, desc[UR4][R24.64] ;  /* 0x0000000418187981 */ /* 0x000ee6000c2e1d00 */
[----:B------:R-:W-:-:S05]  /*0170*/  IADD3 R9, R0, -R9, RZ ;  /* 0x8000000900097210 */ /* 0x000fca0007ffe0ff */
[----:B------:R-:W-:-:S04]  /*0180*/  IMAD.WIDE R4, R9, 0x4, R4 ;  /* 0x0000000409047825 */ /* 0x000fc800078e0204 */
[--C-:B-----5:R-:W-:Y:S02]  /*0190*/  IMAD.WIDE R12, R7, 0x4, R2.reuse ;  /* 0x00000004070c7825 */ /* 0x120fe400078e0202 */
[----:B------:R-:W2:Y:S02]  /*01a0*/  LDG.E.EL.128 R4, desc[UR4][R4.64] ;  /* 0x0000000404047981 */ /* 0x000ea4000c2e1d00 */
[----:B------:R-:W-:Y:S02]  /*01b0*/  IMAD.WIDE R8, R9, 0x4, R2 ;  /* 0x0000000409087825 */ /* 0x000fe400078e0202 */
[----:B------:R-:W4:Y:S01]  /*01c0*/  LDG.E.EL.128 R12, desc[UR4][R12.64] ;  /* 0x000000040c0c7981 */ /* 0x000f22000c2e1d00 */
[----:B------:R-:W1:Y:S03]  /*01d0*/  LDC.64 R2, c[0x0][0x228] ;  /* 0x00008a00ff027b82 */ /* 0x000e660000000a00 */
[----:B------:R-:W5:Y:S01]  /*01e0*/  LDG.E.EL.128 R8, desc[UR4][R8.64] ;  /* 0x0000000408087981 */ /* 0x000f62000c2e1d00 */
[----:B-1----:R-:W-:-:S04]  /*01f0*/  IMAD.WIDE R2, R29, 0x4, R2 ;  /* 0x000000041d027825 */ /* 0x002fc800078e0202 */
[----:B---3--:R-:W-:Y:S01]  /*0200*/  FMUL R0, R21, R25 ;  /* 0x0000001915007220 */ /* 0x008fe20000400000 */
[----:B------:R-:W-:Y:S01]  /*0210*/  FMUL R25, R22, R26 ;  /* 0x0000001a16197220 */ /* 0x000fe20000400000 */
[----:B------:R-:W-:Y:S01]  /*0220*/  FMUL R20, R20, R24 ;  /* 0x0000001814147220 */ /* 0x000fe20000400000 */
[----:B------:R-:W-:Y:S01]  /*0230*/  FMUL R22, R23, R27 ;  /* 0x0000001b17167220 */ /* 0x000fe20000400000 */
[----:B--2---:R-:W-:Y:S01]  /*0240*/  FMUL R21, R16, R4 ;  /* 0x0000000410157220 */ /* 0x004fe20000400000 */
[----:B------:R-:W-:Y:S01]  /*0250*/  FMUL R4, R17, R5 ;  /* 0x0000000511047220 */ /* 0x000fe20000400000 */
[----:B------:R-:W-:Y:S01]  /*0260*/  FMUL R5, R18, R6 ;  /* 0x0000000612057220 */ /* 0x000fe20000400000 */
[----:B------:R-:W-:Y:S01]  /*0270*/  FMUL R6, R19, R7 ;  /* 0x0000000713067220 */ /* 0x000fe20000400000 */
[----:B----4-:R-:W-:Y:S01]  /*0280*/  FMUL R12, R12, R20 ;  /* 0x000000140c0c7220 */ /* 0x010fe20000400000 */
[----:B------:R-:W-:Y:S01]  /*0290*/  FMUL R13, R13, R0 ;  /* 0x000000000d0d7220 */ /* 0x000fe20000400000 */
[----:B------:R-:W-:Y:S01]  /*02a0*/  FMUL R14, R14, R25 ;  /* 0x000000190e0e7220 */ /* 0x000fe20000400000 */
[----:B------:R-:W-:Y:S01]  /*02b0*/  FMUL R15, R15, R22 ;  /* 0x000000160f0f7220 */ /* 0x000fe20000400000 */
[----:B-----5:R-:W-:Y:S01]  /*02c0*/  FMUL R8, R8, R21 ;  /* 0x0000001508087220 */ /* 0x020fe20000400000 */
[----:B------:R-:W-:Y:S01]  /*02d0*/  FMUL R9, R9, R4 ;  /* 0x0000000409097220 */ /* 0x000fe20000400000 */
[----:B------:R-:W-:Y:S01]  /*02e0*/  FMUL R10, R10, R5 ;  /* 0x000000050a0a7220 */ /* 0x000fe20000400000 */
[----:B------:R-:W-:Y:S01]  /*02f0*/  FMUL R11, R11, R6 ;  /* 0x000000060b0b7220 */ /* 0x000fe20000400000 */
[----:B------:R-:W-:Y:S04]  /*0300*/  STG.E.128 desc[UR4][R2.64], R12 ;  /* 0x0000000c02007986 */ /* 0x000fe8000c101d04 */
[----:B------:R-:W-:Y:S01]  /*0310*/  STG.E.128 desc[UR4][R2.64+0x800], R8 ;  /* 0x0008000802007986 */ /* 0x000fe2000c101d04 */
[----:B------:R-:W-:Y:S05]  /*0320*/  EXIT ;  /* 0x000000000000794d */ /* 0x000fea0003800000 */
.L_x_0:
[----:B------:R-:W-:-:S00]  /*0330*/  BRA `(.L_x_0) ;  /* 0xfffffffc00fc7947 */ /* 0x000fc0000383ffff */
[----:B------:R-:W-:-:S00]  /*0340*/  NOP ;  /* 0x0000000000007918 */ /* 0x000fc00000000000 */
        /* <DEDUP_REMOVED lines=11> */
.L_x_1:


//--------------------- .nv.constant0.triton_poi_fused_mul_0 --------------------------
	.section	.nv.constant0.triton_poi_fused_mul_0,"a",@progbits
	.sectionflags	@""
	.align	4
.nv.constant0.triton_poi_fused_mul_0:
	.zero		564
